//
// Generated by NVIDIA NVVM Compiler
//
// Compiler Build ID: CL-36424714
// Cuda compilation tools, release 13.0, V13.0.88
// Based on NVVM 20.0.0
//

.version 9.0
.target sm_100
.address_size 64

	// .globl	_Z20uncoalescedTransposePKfPfii

.visible .entry _Z20uncoalescedTransposePKfPfii(
	.param .u64 .ptr .align 1 _Z20uncoalescedTransposePKfPfii_param_0,
	.param .u64 .ptr .align 1 _Z20uncoalescedTransposePKfPfii_param_1,
	.param .u32 _Z20uncoalescedTransposePKfPfii_param_2,
	.param .u32 _Z20uncoalescedTransposePKfPfii_param_3
)
{
	.reg .pred 	%p<4>;
	.reg .b32 	%r<15>;
	.reg .b32 	%f<2>;
	.reg .b64 	%rd<9>;

	ld.param.u64 	%rd1, [_Z20uncoalescedTransposePKfPfii_param_0];
	ld.param.u64 	%rd2, [_Z20uncoalescedTransposePKfPfii_param_1];
	ld.param.u32 	%r3, [_Z20uncoalescedTransposePKfPfii_param_2];
	ld.param.u32 	%r5, [_Z20uncoalescedTransposePKfPfii_param_3];
	mov.u32 	%r6, %ctaid.x;
	mov.u32 	%r7, %ntid.x;
	mov.u32 	%r8, %tid.x;
	mad.lo.s32 	%r1, %r6, %r7, %r8;
	mov.u32 	%r9, %ctaid.y;
	mov.u32 	%r10, %ntid.y;
	mov.u32 	%r11, %tid.y;
	mad.lo.s32 	%r12, %r9, %r10, %r11;
	setp.ge.s32 	%p1, %r1, %r3;
	setp.ge.s32 	%p2, %r12, %r5;
	or.pred  	%p3, %p1, %p2;
	@%p3 bra 	$L__BB0_2;
	cvta.to.global.u64 	%rd3, %rd1;
	cvta.to.global.u64 	%rd4, %rd2;
	mad.lo.s32 	%r13, %r5, %r1, %r12;
	mul.wide.s32 	%rd5, %r13, 4;
	add.s64 	%rd6, %rd3, %rd5;
	ld.global.f32 	%f1, [%rd6];
	mad.lo.s32 	%r14, %r3, %r12, %r1;
	mul.wide.s32 	%rd7, %r14, 4;
	add.s64 	%rd8, %rd4, %rd7;
	st.global.f32 	[%rd8], %f1;
$L__BB0_2:
	ret;

}


// ===== COMPILED SASS (sm_100) =====

	.target	sm_100

	.elftype	@"ET_EXEC"


//--------------------- .note.nv.tkinfo           --------------------------
	.section	.note.nv.tkinfo,"",@"SHT_NOTE"
	.sectionflags	@"SHF_NOTE_NV_TKINFO"
	.tkinfo
        /*0018*/ 	.word	0x00000002
        /*0030*/ 	.string	""
        /*0030*/ 	.string	"ptxas"
        /*0030*/ 	.string	"Cuda compilation tools, release 13.0, V13.0.88"
        /*0030*/ 	.string	"Build cuda_13.0.r13.0/compiler.36424714_0"
        /*0030*/ 	.string	"-arch sm_100 -m 64 "



//--------------------- .note.nv.cuinfo           --------------------------
	.section	.note.nv.cuinfo,"",@"SHT_NOTE"
	.sectionflags	@"SHF_NOTE_NV_CUINFO"
        /*0018*/ 	.short	0x0002
        /*001a*/ 	.short	0x0064
        /*001c*/ 	.short	0x0082
	.zero		2


//--------------------- .nv.info                  --------------------------
	.section	.nv.info,"",@"SHT_CUDA_INFO"
	.align	4


	//----- nvinfo : EIATTR_REGCOUNT
	.align		4
        /*0000*/ 	.byte	0x04, 0x2f
        /*0002*/ 	.short	(.L_1 - .L_0)
	.align		4
.L_0:
        /*0004*/ 	.word	index@(_Z20uncoalescedTransposePKfPfii)
        /*0008*/ 	.word	0x0000000a


	//----- nvinfo : EIATTR_FRAME_SIZE
	.align		4
.L_1:
        /*000c*/ 	.byte	0x04, 0x11
        /*000e*/ 	.short	(.L_3 - .L_2)
	.align		4
.L_2:
        /*0010*/ 	.word	index@(_Z20uncoalescedTransposePKfPfii)
        /*0014*/ 	.word	0x00000000


	//----- nvinfo : EIATTR_MIN_STACK_SIZE
	.align		4
.L_3:
        /*0018*/ 	.byte	0x04, 0x12
        /*001a*/ 	.short	(.L_5 - .L_4)
	.align		4
.L_4:
        /*001c*/ 	.word	index@(_Z20uncoalescedTransposePKfPfii)
        /*0020*/ 	.word	0x00000000
.L_5:


//--------------------- .nv.compat                --------------------------
	.section	.nv.compat,"",@"SHT_CUDA_COMPAT_INFO"
	.align	4
        /*0000*/ 	.byte	0x02, 0x09, 0x00, 0x00, 0x02, 0x02, 0x01, 0x00, 0x02, 0x05, 0x05, 0x00, 0x03, 0x07, 0x01, 0x01
        /*0010*/ 	.byte	0x02, 0x03, 0x00, 0x00, 0x02, 0x06, 0x01, 0x00, 0x04, 0x0b, 0x08, 0x00, 0x09, 0x00, 0x00, 0x00
        /*0020*/ 	.byte	0x00, 0x00, 0x00, 0x00


//--------------------- .nv.info._Z20uncoalescedTransposePKfPfii --------------------------
	.section	.nv.info._Z20uncoalescedTransposePKfPfii,"",@"SHT_CUDA_INFO"
	.sectionflags	@""
	.align	4


	//----- nvinfo : EIATTR_CUDA_API_VERSION
	.align		4
        /*0000*/ 	.byte	0x04, 0x37
        /*0002*/ 	.short	(.L_7 - .L_6)
.L_6:
        /*0004*/ 	.word	0x00000082


	//----- nvinfo : EIATTR_KPARAM_INFO
	.align		4
.L_7:
        /*0008*/ 	.byte	0x04, 0x17
        /*000a*/ 	.short	(.L_9 - .L_8)
.L_8:
        /*000c*/ 	.word	0x00000000
        /*0010*/ 	.short	0x0003
        /*0012*/ 	.short	0x0014
        /*0014*/ 	.byte	0x00, 0xf0, 0x11, 0x00


	//----- nvinfo : EIATTR_KPARAM_INFO
	.align		4
.L_9:
        /*0018*/ 	.byte	0x04, 0x17
        /*001a*/ 	.short	(.L_11 - .L_10)
.L_10:
        /*001c*/ 	.word	0x00000000
        /*0020*/ 	.short	0x0002
        /*0022*/ 	.short	0x0010
        /*0024*/ 	.byte	0x00, 0xf0, 0x11, 0x00


	//----- nvinfo : EIATTR_KPARAM_INFO
	.align		4
.L_11:
        /*0028*/ 	.byte	0x04, 0x17
        /*002a*/ 	.short	(.L_13 - .L_12)
.L_12:
        /*002c*/ 	.word	0x00000000
        /*0030*/ 	.short	0x0001
        /*0032*/ 	.short	0x0008
        /*0034*/ 	.byte	0x00, 0xf5, 0x21, 0x00


	//----- nvinfo : EIATTR_KPARAM_INFO
	.align		4
.L_13:
        /*0038*/ 	.byte	0x04, 0x17
        /*003a*/ 	.short	(.L_15 - .L_14)
.L_14:
        /*003c*/ 	.word	0x00000000
        /*0040*/ 	.short	0x0000
        /*0042*/ 	.short	0x0000
        /*0044*/ 	.byte	0x00, 0xf5, 0x21, 0x00


	//----- nvinfo : EIATTR_SPARSE_MMA_MASK
	.align		4
.L_15:
        /*0048*/ 	.byte	0x03, 0x50
        /*004a*/ 	.short	0x0000


	//----- nvinfo : EIATTR_MAXREG_COUNT
	.align		4
        /*004c*/ 	.byte	0x03, 0x1b
        /*004e*/ 	.short	0x00ff


	//----- nvinfo : EIATTR_MERCURY_ISA_VERSION
	.align		4
        /*0050*/ 	.byte	0x03, 0x5f
        /*0052*/ 	.short	0x0101


	//----- nvinfo : EIATTR_VRC_CTA_INIT_COUNT
	.align		4
        /*0054*/ 	.byte	0x02, 0x4a
	.zero		1
	.zero		1


	//----- nvinfo : EIATTR_EXIT_INSTR_OFFSETS
	.align		4
        /*0058*/ 	.byte	0x04, 0x1c
        /*005a*/ 	.short	(.L_17 - .L_16)


	//   ....[0]....
.L_16:
        /*005c*/ 	.word	0x000000c0


	//   ....[1]....
        /*0060*/ 	.word	0x00000160


	//----- nvinfo : EIATTR_CBANK_PARAM_SIZE
	.align		4
.L_17:
        /*0064*/ 	.byte	0x03, 0x19
        /*0066*/ 	.short	0x0018


	//----- nvinfo : EIATTR_PARAM_CBANK
	.align		4
        /*0068*/ 	.byte	0x04, 0x0a
        /*006a*/ 	.short	(.L_19 - .L_18)
	.align		4
.L_18:
        /*006c*/ 	.word	index@(.nv.constant0._Z20uncoalescedTransposePKfPfii)
        /*0070*/ 	.short	0x0380
        /*0072*/ 	.short	0x0018


	//----- nvinfo : EIATTR_SW_WAR
	.align		4
.L_19:
        /*0074*/ 	.byte	0x04, 0x36
        /*0076*/ 	.short	(.L_21 - .L_20)
.L_20:
        /*0078*/ 	.word	0x00000008
.L_21:


//--------------------- .nv.callgraph             --------------------------
	.section	.nv.callgraph,"",@"SHT_CUDA_CALLGRAPH"
	.align	4
	.sectionentsize	8
	.align		4
        /*0000*/ 	.word	0x00000000
	.align		4
        /*0004*/ 	.word	0xffffffff
	.align		4
        /*0008*/ 	.word	0x00000000
	.align		4
        /*000c*/ 	.word	0xfffffffe
	.align		4
        /*0010*/ 	.word	0x00000000
	.align		4
        /*0014*/ 	.word	0xfffffffd
	.align		4
        /*0018*/ 	.word	0x00000000
	.align		4
        /*001c*/ 	.word	0xfffffffc


//--------------------- .text._Z20uncoalescedTransposePKfPfii --------------------------
	.section	.text._Z20uncoalescedTransposePKfPfii,"ax",@progbits
	.align	128
        .global         _Z20uncoalescedTransposePKfPfii
        .type           _Z20uncoalescedTransposePKfPfii,@function
        .size           _Z20uncoalescedTransposePKfPfii,(.L_x_1 - _Z20uncoalescedTransposePKfPfii)
        .other          _Z20uncoalescedTransposePKfPfii,@"STO_CUDA_ENTRY STV_DEFAULT"
_Z20uncoalescedTransposePKfPfii:
.text._Z20uncoalescedTransposePKfPfii:
[----:B------:R-:W-:Y:S01]  /*0000*/  LDC R1, c[0x0][0x37c] ;  /* 0x0000df00ff017b82 */ /* 0x000fe20000000800 */
[----:B------:R-:W0:Y:S07]  /*0010*/  S2R R2, SR_TID.Y ;  /* 0x0000000000027919 */ /* 0x000e2e0000002200 */
[----:B------:R-:W1:Y:S01]  /*0020*/  LDC R0, c[0x0][0x360] ;  /* 0x0000d800ff007b82 */ /* 0x000e620000000800 */
[----:B------:R-:W2:Y:S01]  /*0030*/  LDCU.64 UR6, c[0x0][0x390] ;  /* 0x00007200ff0677ac */ /* 0x000ea20008000a00 */
[----:B------:R-:W1:Y:S06]  /*0040*/  S2R R3, SR_TID.X ;  /* 0x0000000000037919 */ /* 0x000e6c0000002100 */
[----:B------:R-:W0:Y:S08]  /*0050*/  S2UR UR5, SR_CTAID.Y ;  /* 0x00000000000579c3 */ /* 0x000e300000002600 */
[----:B------:R-:W0:Y:S08]  /*0060*/  LDC R7, c[0x0][0x364] ;  /* 0x0000d900ff077b82 */ /* 0x000e300000000800 */
[----:B------:R-:W1:Y:S01]  /*0070*/  S2UR UR4, SR_CTAID.X ;  /* 0x00000000000479c3 */ /* 0x000e620000002500 */
[----:B0-----:R-:W-:-:S05]  /*0080*/  IMAD R7, R7, UR5, R2 ;  /* 0x0000000507077c24 */ /* 0x001fca000f8e0202 */
[----:B--2---:R-:W-:Y:S01]  /*0090*/  ISETP.GE.AND P0, PT, R7, UR7, PT ;  /* 0x0000000707007c0c */ /* 0x004fe2000bf06270 */
[----:B-1----:R-:W-:-:S05]  /*00a0*/  IMAD R0, R0, UR4, R3 ;  /* 0x0000000400007c24 */ /* 0x002fca000f8e0203 */
[----:B------:R-:W-:-:S13]  /*00b0*/  ISETP.GE.OR P0, PT, R0, UR6, P0 ;  /* 0x0000000600007c0c */ /* 0x000fda0008706670 */
[----:B------:R-:W-:Y:S05]  /*00c0*/  @P0 EXIT ;  /* 0x000000000000094d */ /* 0x000fea0003800000 */
[----:B------:R-:W0:Y:S01]  /*00d0*/  LDC.64 R2, c[0x0][0x380] ;  /* 0x0000e000ff027b82 */ /* 0x000e220000000a00 */
[----:B------:R-:W1:Y:S01]  /*00e0*/  LDCU.64 UR4, c[0x0][0x358] ;  /* 0x00006b00ff0477ac */ /* 0x000e620008000a00 */
[----:B------:R-:W-:-:S04]  /*00f0*/  IMAD R5, R0, UR7, R7 ;  /* 0x0000000700057c24 */ /* 0x000fc8000f8e0207 */
[----:B0-----:R-:W-:Y:S02]  /*0100*/  IMAD.WIDE R2, R5, 0x4, R2 ;  /* 0x0000000405027825 */ /* 0x001fe400078e0202 */
[----:B------:R-:W0:Y:S04]  /*0110*/  LDC.64 R4, c[0x0][0x388] ;  /* 0x0000e200ff047b82 */ /* 0x000e280000000a00 */
[----:B-1----:R-:W2:Y:S01]  /*0120*/  LDG.E R3, desc[UR4][R2.64] ;  /* 0x0000000402037981 */ /* 0x002ea2000c1e1900 */
[----:B------:R-:W-:-:S04]  /*0130*/  IMAD R7, R7, UR6, R0 ;  /* 0x0000000607077c24 */ /* 0x000fc8000f8e0200 */
[----:B0-----:R-:W-:-:S05]  /*0140*/  IMAD.WIDE R4, R7, 0x4, R4 ;  /* 0x0000000407047825 */ /* 0x001fca00078e0204 */
[----:B--2---:R-:W-:Y:S01]  /*0150*/  STG.E desc[UR4][R4.64], R3 ;  /* 0x0000000304007986 */ /* 0x004fe2000c101904 */
[----:B------:R-:W-:Y:S05]  /*0160*/  EXIT ;  /* 0x000000000000794d */ /* 0x000fea0003800000 */
.L_x_0:
[----:B------:R-:W-:-:S00]  /*0170*/  BRA `(.L_x_0) ;  /* 0xfffffffc00fc7947 */ /* 0x000fc0000383ffff */
[----:B------:R-:W-:-:S00]  /*0180*/  NOP ;  /* 0x0000000000007918 */ /* 0x000fc00000000000 */
[----:B------:R-:W-:-:S00]  /*0190*/  NOP ;  /* 0x0000000000007918 */ /* 0x000fc00000000000 */
[----:B------:R-:W-:-:S00]  /*01a0*/  NOP ;  /* 0x0000000000007918 */ /* 0x000fc00000000000 */
[----:B------:R-:W-:-:S00]  /*01b0*/  NOP ;  /* 0x0000000000007918 */ /* 0x000fc00000000000 */
[----:B------:R-:W-:-:S00]  /*01c0*/  NOP ;  /* 0x0000000000007918 */ /* 0x000fc00000000000 */
[----:B------:R-:W-:-:S00]  /*01d0*/  NOP ;  /* 0x0000000000007918 */ /* 0x000fc00000000000 */
[----:B------:R-:W-:-:S00]  /*01e0*/  NOP ;  /* 0x0000000000007918 */ /* 0x000fc00000000000 */
[----:B------:R-:W-:-:S00]  /*01f0*/  NOP ;  /* 0x0000000000007918 */ /* 0x000fc00000000000 */
.L_x_1:


//--------------------- .nv.shared.reserved.0     --------------------------
	.section	.nv.shared.reserved.0,"aw",@nobits
	.weak		__nv_reservedSMEM_offset_0_alias
	.size		__nv_reservedSMEM_offset_0_alias, 0, 64
	.other		__nv_reservedSMEM_offset_0_alias,@"STO_CUDA_RESERVED_SHARED STV_DEFAULT"
__nv_reservedSMEM_offset_0_alias:
	.zero		0
	.zero		64


//--------------------- .nv.constant0._Z20uncoalescedTransposePKfPfii --------------------------
	.section	.nv.constant0._Z20uncoalescedTransposePKfPfii,"a",@progbits
	.sectionflags	@""
	.align	4
.nv.constant0._Z20uncoalescedTransposePKfPfii:
	.zero		920


//--------------------- SYMBOLS --------------------------

	.type		.nv.reservedSmem.offset0,@object
	.size		.nv.reservedSmem.offset0,0x4
